//
// Generated by NVIDIA NVVM Compiler
//
// Compiler Build ID: CL-36424714
// Cuda compilation tools, release 13.0, V13.0.88
// Based on NVVM 20.0.0
//

.version 9.0
.target sm_100
.address_size 64

	// .globl	_Z6kernelPPii
.global .align 8 .b8 d_clocks[8];

.visible .entry _Z6kernelPPii(
	.param .u64 .ptr .align 1 _Z6kernelPPii_param_0,
	.param .u32 _Z6kernelPPii_param_1
)
{
	.reg .b64 	%rd<4>;

	// begin inline asm
	mov.u64 	%rd1, %clock64;
	// end inline asm
	// begin inline asm
	mov.u64 	%rd2, %clock64;
	// end inline asm
	sub.s64 	%rd3, %rd2, %rd1;
	st.global.u64 	[d_clocks], %rd3;
	ret;

}


// ===== COMPILED SASS (sm_100) =====

	.target	sm_100

	.elftype	@"ET_EXEC"


//--------------------- .note.nv.tkinfo           --------------------------
	.section	.note.nv.tkinfo,"",@"SHT_NOTE"
	.sectionflags	@"SHF_NOTE_NV_TKINFO"
	.tkinfo
        /*0018*/ 	.word	0x00000002
        /*0030*/ 	.string	""
        /*0030*/ 	.string	"ptxas"
        /*0030*/ 	.string	"Cuda compilation tools, release 13.0, V13.0.88"
        /*0030*/ 	.string	"Build cuda_13.0.r13.0/compiler.36424714_0"
        /*0030*/ 	.string	"-arch sm_100 -m 64 "



//--------------------- .note.nv.cuinfo           --------------------------
	.section	.note.nv.cuinfo,"",@"SHT_NOTE"
	.sectionflags	@"SHF_NOTE_NV_CUINFO"
        /*0018*/ 	.short	0x0002
        /*001a*/ 	.short	0x0064
        /*001c*/ 	.short	0x0082
	.zero		2


//--------------------- .nv.info                  --------------------------
	.section	.nv.info,"",@"SHT_CUDA_INFO"
	.align	4


	//----- nvinfo : EIATTR_REGCOUNT
	.align		4
        /*0000*/ 	.byte	0x04, 0x2f
        /*0002*/ 	.short	(.L_2 - .L_1)
	.align		4
.L_1:
        /*0004*/ 	.word	index@(_Z6kernelPPii)
        /*0008*/ 	.word	0x0000000a


	//----- nvinfo : EIATTR_FRAME_SIZE
	.align		4
.L_2:
        /*000c*/ 	.byte	0x04, 0x11
        /*000e*/ 	.short	(.L_4 - .L_3)
	.align		4
.L_3:
        /*0010*/ 	.word	index@(_Z6kernelPPii)
        /*0014*/ 	.word	0x00000000


	//----- nvinfo : EIATTR_MIN_STACK_SIZE
	.align		4
.L_4:
        /*0018*/ 	.byte	0x04, 0x12
        /*001a*/ 	.short	(.L_6 - .L_5)
	.align		4
.L_5:
        /*001c*/ 	.word	index@(_Z6kernelPPii)
        /*0020*/ 	.word	0x00000000
.L_6:


//--------------------- .nv.compat                --------------------------
	.section	.nv.compat,"",@"SHT_CUDA_COMPAT_INFO"
	.align	4
        /*0000*/ 	.byte	0x02, 0x09, 0x00, 0x00, 0x02, 0x02, 0x01, 0x00, 0x02, 0x05, 0x05, 0x00, 0x03, 0x07, 0x01, 0x01
        /*0010*/ 	.byte	0x02, 0x03, 0x00, 0x00, 0x02, 0x06, 0x01, 0x00, 0x04, 0x0b, 0x08, 0x00, 0x09, 0x00, 0x00, 0x00
        /*0020*/ 	.byte	0x00, 0x00, 0x00, 0x00


//--------------------- .nv.info._Z6kernelPPii    --------------------------
	.section	.nv.info._Z6kernelPPii,"",@"SHT_CUDA_INFO"
	.sectionflags	@""
	.align	4


	//----- nvinfo : EIATTR_CUDA_API_VERSION
	.align		4
        /*0000*/ 	.byte	0x04, 0x37
        /*0002*/ 	.short	(.L_8 - .L_7)
.L_7:
        /*0004*/ 	.word	0x00000082


	//----- nvinfo : EIATTR_KPARAM_INFO
	.align		4
.L_8:
        /*0008*/ 	.byte	0x04, 0x17
        /*000a*/ 	.short	(.L_10 - .L_9)
.L_9:
        /*000c*/ 	.word	0x00000000
        /*0010*/ 	.short	0x0001
        /*0012*/ 	.short	0x0008
        /*0014*/ 	.byte	0x00, 0xf0, 0x11, 0x00


	//----- nvinfo : EIATTR_KPARAM_INFO
	.align		4
.L_10:
        /*0018*/ 	.byte	0x04, 0x17
        /*001a*/ 	.short	(.L_12 - .L_11)
.L_11:
        /*001c*/ 	.word	0x00000000
        /*0020*/ 	.short	0x0000
        /*0022*/ 	.short	0x0000
        /*0024*/ 	.byte	0x00, 0xf5, 0x21, 0x00


	//----- nvinfo : EIATTR_SPARSE_MMA_MASK
	.align		4
.L_12:
        /*0028*/ 	.byte	0x03, 0x50
        /*002a*/ 	.short	0x0000


	//----- nvinfo : EIATTR_MAXREG_COUNT
	.align		4
        /*002c*/ 	.byte	0x03, 0x1b
        /*002e*/ 	.short	0x00ff


	//----- nvinfo : EIATTR_MERCURY_ISA_VERSION
	.align		4
        /*0030*/ 	.byte	0x03, 0x5f
        /*0032*/ 	.short	0x0101


	//----- nvinfo : EIATTR_VRC_CTA_INIT_COUNT
	.align		4
        /*0034*/ 	.byte	0x02, 0x4a
	.zero		1
	.zero		1


	//----- nvinfo : EIATTR_EXIT_INSTR_OFFSETS
	.align		4
        /*0038*/ 	.byte	0x04, 0x1c
        /*003a*/ 	.short	(.L_14 - .L_13)


	//   ....[0]....
.L_13:
        /*003c*/ 	.word	0x00000090


	//----- nvinfo : EIATTR_CBANK_PARAM_SIZE
	.align		4
.L_14:
        /*0040*/ 	.byte	0x03, 0x19
        /*0042*/ 	.short	0x000c


	//----- nvinfo : EIATTR_PARAM_CBANK
	.align		4
        /*0044*/ 	.byte	0x04, 0x0a
        /*0046*/ 	.short	(.L_16 - .L_15)
	.align		4
.L_15:
        /*0048*/ 	.word	index@(.nv.constant0._Z6kernelPPii)
        /*004c*/ 	.short	0x0380
        /*004e*/ 	.short	0x000c


	//----- nvinfo : EIATTR_SW_WAR
	.align		4
.L_16:
        /*0050*/ 	.byte	0x04, 0x36
        /*0052*/ 	.short	(.L_18 - .L_17)
.L_17:
        /*0054*/ 	.word	0x00000008
.L_18:


//--------------------- .nv.callgraph             --------------------------
	.section	.nv.callgraph,"",@"SHT_CUDA_CALLGRAPH"
	.align	4
	.sectionentsize	8
	.align		4
        /*0000*/ 	.word	0x00000000
	.align		4
        /*0004*/ 	.word	0xffffffff
	.align		4
        /*0008*/ 	.word	0x00000000
	.align		4
        /*000c*/ 	.word	0xfffffffe
	.align		4
        /*0010*/ 	.word	0x00000000
	.align		4
        /*0014*/ 	.word	0xfffffffd
	.align		4
        /*0018*/ 	.word	0x00000000
	.align		4
        /*001c*/ 	.word	0xfffffffc


//--------------------- .nv.constant4             --------------------------
	.section	.nv.constant4,"a",@progbits
	.align	8
	.align		8
.nv.constant4:
        /*0000*/ 	.dword	d_clocks


//--------------------- .text._Z6kernelPPii       --------------------------
	.section	.text._Z6kernelPPii,"ax",@progbits
	.align	128
        .global         _Z6kernelPPii
        .type           _Z6kernelPPii,@function
        .size           _Z6kernelPPii,(.L_x_1 - _Z6kernelPPii)
        .other          _Z6kernelPPii,@"STO_CUDA_ENTRY STV_DEFAULT"
_Z6kernelPPii:
.text._Z6kernelPPii:
[----:B------:R-:W-:Y:S01]  /*0000*/  LDC R1, c[0x0][0x37c] ;  /* 0x0000df00ff017b82 */ /* 0x000fe20000000800 */
[----:B------:R-:W0:Y:S01]  /*0010*/  LDCU.64 UR4, c[0x0][0x358] ;  /* 0x00006b00ff0477ac */ /* 0x000e220008000a00 */
[----:B------:R-:W-:Y:S01]  /*0020*/  NOP ;  /* 0x0000000000007918 */ /* 0x000fe20000000000 */
[----:B------:R-:W-:Y:S02]  /*0030*/  CS2R R4, SR_CLOCKLO ;  /* 0x0000000000047805 */ /* 0x000fe40000015000 */
[----:B------:R-:W-:-:S03]  /*0040*/  CS2R R6, SR_CLOCKLO ;  /* 0x0000000000067805 */ /* 0x000fc60000015000 */
[----:B------:R-:W0:Y:S03]  /*0050*/  LDC.64 R2, c[0x4][RZ] ;  /* 0x01000000ff027b82 */ /* 0x000e260000000a00 */
[----:B------:R-:W-:-:S05]  /*0060*/  IADD3 R4, P0, PT, -R4, R6, RZ ;  /* 0x0000000604047210 */ /* 0x000fca0007f1e1ff */
[----:B------:R-:W-:-:S05]  /*0070*/  IMAD.X R5, R7, 0x1, ~R5, P0 ;  /* 0x0000000107057824 */ /* 0x000fca00000e0e05 */
[----:B0-----:R-:W-:Y:S01]  /*0080*/  STG.E.64 desc[UR4][R2.64], R4 ;  /* 0x0000000402007986 */ /* 0x001fe2000c101b04 */
[----:B------:R-:W-:Y:S05]  /*0090*/  EXIT ;  /* 0x000000000000794d */ /* 0x000fea0003800000 */
.L_x_0:
[----:B------:R-:W-:-:S00]  /*00a0*/  BRA `(.L_x_0) ;  /* 0xfffffffc00fc7947 */ /* 0x000fc0000383ffff */
[----:B------:R-:W-:-:S00]  /*00b0*/  NOP ;  /* 0x0000000000007918 */ /* 0x000fc00000000000 */
        /* <DEDUP_REMOVED lines=12> */
.L_x_1:


//--------------------- .nv.shared.reserved.0     --------------------------
	.section	.nv.shared.reserved.0,"aw",@nobits
	.weak		__nv_reservedSMEM_offset_0_alias
	.size		__nv_reservedSMEM_offset_0_alias, 0, 64
	.other		__nv_reservedSMEM_offset_0_alias,@"STO_CUDA_RESERVED_SHARED STV_DEFAULT"
__nv_reservedSMEM_offset_0_alias:
	.zero		0
	.zero		64


//--------------------- .nv.global                --------------------------
	.section	.nv.global,"aw",@nobits
	.align	8
.nv.global:
	.type		d_clocks,@object
	.size		d_clocks,(.L_0 - d_clocks)
d_clocks:
	.zero		8
.L_0:


//--------------------- .nv.constant0._Z6kernelPPii --------------------------
	.section	.nv.constant0._Z6kernelPPii,"a",@progbits
	.sectionflags	@""
	.align	4
.nv.constant0._Z6kernelPPii:
	.zero		908


//--------------------- SYMBOLS --------------------------

	.type		.nv.reservedSmem.offset0,@object
	.size		.nv.reservedSmem.offset0,0x4
